//
// Generated by NVIDIA NVVM Compiler
//
// Compiler Build ID: CL-36424714
// Cuda compilation tools, release 13.0, V13.0.88
// Based on NVVM 20.0.0
//

.version 9.0
.target sm_100
.address_size 64

	// .globl	_Z11groupDegreePiiS_S_S_i

.visible .entry _Z11groupDegreePiiS_S_S_i(
	.param .u64 .ptr .align 1 _Z11groupDegreePiiS_S_S_i_param_0,
	.param .u32 _Z11groupDegreePiiS_S_S_i_param_1,
	.param .u64 .ptr .align 1 _Z11groupDegreePiiS_S_S_i_param_2,
	.param .u64 .ptr .align 1 _Z11groupDegreePiiS_S_S_i_param_3,
	.param .u64 .ptr .align 1 _Z11groupDegreePiiS_S_S_i_param_4,
	.param .u32 _Z11groupDegreePiiS_S_S_i_param_5
)
{
	.reg .pred 	%p<4>;
	.reg .b32 	%r<18>;
	.reg .b64 	%rd<15>;

	ld.param.u64 	%rd7, [_Z11groupDegreePiiS_S_S_i_param_0];
	ld.param.u32 	%r7, [_Z11groupDegreePiiS_S_S_i_param_1];
	ld.param.u64 	%rd8, [_Z11groupDegreePiiS_S_S_i_param_2];
	ld.param.u64 	%rd9, [_Z11groupDegreePiiS_S_S_i_param_3];
	ld.param.u64 	%rd10, [_Z11groupDegreePiiS_S_S_i_param_4];
	ld.param.u32 	%r8, [_Z11groupDegreePiiS_S_S_i_param_5];
	mov.u32 	%r9, %ctaid.x;
	mov.u32 	%r1, %ntid.x;
	mov.u32 	%r10, %tid.x;
	mad.lo.s32 	%r17, %r9, %r1, %r10;
	setp.ge.s32 	%p1, %r17, %r7;
	@%p1 bra 	$L__BB0_6;
	mov.u32 	%r11, %nctaid.x;
	mul.lo.s32 	%r3, %r11, %r1;
	cvta.to.global.u64 	%rd1, %rd8;
	cvta.to.global.u64 	%rd2, %rd9;
	cvta.to.global.u64 	%rd3, %rd7;
	cvta.to.global.u64 	%rd4, %rd10;
$L__BB0_2:
	mul.wide.s32 	%rd11, %r17, 4;
	add.s64 	%rd5, %rd1, %rd11;
	mov.b32 	%r12, 0;
	st.global.u32 	[%rd5], %r12;
	add.s64 	%rd6, %rd2, %rd11;
	st.global.u32 	[%rd6], %r12;
	add.s64 	%rd12, %rd3, %rd11;
	ld.global.u32 	%r13, [%rd12+4];
	ld.global.u32 	%r14, [%rd12];
	sub.s32 	%r5, %r13, %r14;
	setp.gt.s32 	%p2, %r5, %r8;
	@%p2 bra 	$L__BB0_4;
	mov.b32 	%r15, 1;
	st.global.u32 	[%rd5], %r15;
	bra.uni 	$L__BB0_5;
$L__BB0_4:
	mov.b32 	%r16, 1;
	st.global.u32 	[%rd6], %r16;
$L__BB0_5:
	add.s64 	%rd14, %rd4, %rd11;
	st.global.u32 	[%rd14], %r5;
	add.s32 	%r17, %r17, %r3;
	setp.lt.s32 	%p3, %r17, %r7;
	@%p3 bra 	$L__BB0_2;
$L__BB0_6:
	ret;

}
	// .globl	_Z6filterPiS_S_i
.visible .entry _Z6filterPiS_S_i(
	.param .u64 .ptr .align 1 _Z6filterPiS_S_i_param_0,
	.param .u64 .ptr .align 1 _Z6filterPiS_S_i_param_1,
	.param .u64 .ptr .align 1 _Z6filterPiS_S_i_param_2,
	.param .u32 _Z6filterPiS_S_i_param_3
)
{
	.reg .pred 	%p<4>;
	.reg .b32 	%r<13>;
	.reg .b64 	%rd<13>;

	ld.param.u64 	%rd4, [_Z6filterPiS_S_i_param_0];
	ld.param.u64 	%rd5, [_Z6filterPiS_S_i_param_1];
	ld.param.u64 	%rd6, [_Z6filterPiS_S_i_param_2];
	ld.param.u32 	%r6, [_Z6filterPiS_S_i_param_3];
	mov.u32 	%r1, %ntid.x;
	mov.u32 	%r7, %ctaid.x;
	mov.u32 	%r8, %tid.x;
	mad.lo.s32 	%r12, %r1, %r7, %r8;
	setp.ge.s32 	%p1, %r12, %r6;
	@%p1 bra 	$L__BB1_5;
	mov.u32 	%r9, %nctaid.x;
	mul.lo.s32 	%r3, %r9, %r1;
	cvta.to.global.u64 	%rd1, %rd4;
	cvta.to.global.u64 	%rd2, %rd5;
	cvta.to.global.u64 	%rd3, %rd6;
$L__BB1_2:
	mul.wide.s32 	%rd7, %r12, 4;
	add.s64 	%rd8, %rd1, %rd7;
	ld.global.u32 	%r10, [%rd8];
	setp.ne.s32 	%p2, %r10, 1;
	@%p2 bra 	$L__BB1_4;
	add.s64 	%rd10, %rd2, %rd7;
	ld.global.u32 	%r11, [%rd10];
	mul.wide.s32 	%rd11, %r11, 4;
	add.s64 	%rd12, %rd3, %rd11;
	st.global.u32 	[%rd12+-4], %r12;
$L__BB1_4:
	add.s32 	%r12, %r12, %r3;
	setp.lt.s32 	%p3, %r12, %r6;
	@%p3 bra 	$L__BB1_2;
$L__BB1_5:
	ret;

}
	// .globl	_Z7filter2PiS_S_S_S_i
.visible .entry _Z7filter2PiS_S_S_S_i(
	.param .u64 .ptr .align 1 _Z7filter2PiS_S_S_S_i_param_0,
	.param .u64 .ptr .align 1 _Z7filter2PiS_S_S_S_i_param_1,
	.param .u64 .ptr .align 1 _Z7filter2PiS_S_S_S_i_param_2,
	.param .u64 .ptr .align 1 _Z7filter2PiS_S_S_S_i_param_3,
	.param .u64 .ptr .align 1 _Z7filter2PiS_S_S_S_i_param_4,
	.param .u32 _Z7filter2PiS_S_S_S_i_param_5
)
{
	.reg .pred 	%p<4>;
	.reg .b32 	%r<15>;
	.reg .b64 	%rd<20>;

	ld.param.u64 	%rd6, [_Z7filter2PiS_S_S_S_i_param_0];
	ld.param.u64 	%rd7, [_Z7filter2PiS_S_S_S_i_param_1];
	ld.param.u64 	%rd8, [_Z7filter2PiS_S_S_S_i_param_2];
	ld.param.u64 	%rd9, [_Z7filter2PiS_S_S_S_i_param_3];
	ld.param.u64 	%rd10, [_Z7filter2PiS_S_S_S_i_param_4];
	ld.param.u32 	%r6, [_Z7filter2PiS_S_S_S_i_param_5];
	mov.u32 	%r1, %ntid.x;
	mov.u32 	%r7, %ctaid.x;
	mov.u32 	%r8, %tid.x;
	mad.lo.s32 	%r14, %r1, %r7, %r8;
	setp.ge.s32 	%p1, %r14, %r6;
	@%p1 bra 	$L__BB2_5;
	mov.u32 	%r9, %nctaid.x;
	mul.lo.s32 	%r3, %r9, %r1;
	cvta.to.global.u64 	%rd1, %rd6;
	cvta.to.global.u64 	%rd2, %rd7;
	cvta.to.global.u64 	%rd3, %rd9;
	cvta.to.global.u64 	%rd4, %rd8;
	cvta.to.global.u64 	%rd5, %rd10;
$L__BB2_2:
	mul.wide.s32 	%rd11, %r14, 4;
	add.s64 	%rd12, %rd1, %rd11;
	ld.global.u32 	%r10, [%rd12];
	setp.ne.s32 	%p2, %r10, 1;
	@%p2 bra 	$L__BB2_4;
	add.s64 	%rd14, %rd2, %rd11;
	ld.global.u32 	%r11, [%rd14];
	mul.wide.s32 	%rd15, %r11, 4;
	add.s64 	%rd16, %rd3, %rd15;
	st.global.u32 	[%rd16+-4], %r14;
	add.s64 	%rd17, %rd4, %rd11;
	ld.global.u32 	%r12, [%rd17];
	ld.global.u32 	%r13, [%rd14];
	mul.wide.s32 	%rd18, %r13, 4;
	add.s64 	%rd19, %rd5, %rd18;
	st.global.u32 	[%rd19+-4], %r12;
$L__BB2_4:
	add.s32 	%r14, %r14, %r3;
	setp.lt.s32 	%p3, %r14, %r6;
	@%p3 bra 	$L__BB2_2;
$L__BB2_5:
	ret;

}


// ===== COMPILED SASS (sm_100) =====

	.target	sm_100

	.elftype	@"ET_EXEC"


//--------------------- .note.nv.tkinfo           --------------------------
	.section	.note.nv.tkinfo,"",@"SHT_NOTE"
	.sectionflags	@"SHF_NOTE_NV_TKINFO"
	.tkinfo
        /*0018*/ 	.word	0x00000002
        /*0030*/ 	.string	""
        /*0030*/ 	.string	"ptxas"
        /*0030*/ 	.string	"Cuda compilation tools, release 13.0, V13.0.88"
        /*0030*/ 	.string	"Build cuda_13.0.r13.0/compiler.36424714_0"
        /*0030*/ 	.string	"-arch sm_100 -m 64 "



//--------------------- .note.nv.cuinfo           --------------------------
	.section	.note.nv.cuinfo,"",@"SHT_NOTE"
	.sectionflags	@"SHF_NOTE_NV_CUINFO"
        /*0018*/ 	.short	0x0002
        /*001a*/ 	.short	0x0064
        /*001c*/ 	.short	0x0082
	.zero		2


//--------------------- .nv.info                  --------------------------
	.section	.nv.info,"",@"SHT_CUDA_INFO"
	.align	4


	//----- nvinfo : EIATTR_REGCOUNT
	.align		4
        /*0000*/ 	.byte	0x04, 0x2f
        /*0002*/ 	.short	(.L_1 - .L_0)
	.align		4
.L_0:
        /*0004*/ 	.word	index@(_Z11groupDegreePiiS_S_S_i)
        /*0008*/ 	.word	0x0000001a


	//----- nvinfo : EIATTR_FRAME_SIZE
	.align		4
.L_1:
        /*000c*/ 	.byte	0x04, 0x11
        /*000e*/ 	.short	(.L_3 - .L_2)
	.align		4
.L_2:
        /*0010*/ 	.word	index@(_Z11groupDegreePiiS_S_S_i)
        /*0014*/ 	.word	0x00000000


	//----- nvinfo : EIATTR_REGCOUNT
	.align		4
.L_3:
        /*0018*/ 	.byte	0x04, 0x2f
        /*001a*/ 	.short	(.L_5 - .L_4)
	.align		4
.L_4:
        /*001c*/ 	.word	index@(_Z6filterPiS_S_i)
        /*0020*/ 	.word	0x0000000e


	//----- nvinfo : EIATTR_FRAME_SIZE
	.align		4
.L_5:
        /*0024*/ 	.byte	0x04, 0x11
        /*0026*/ 	.short	(.L_7 - .L_6)
	.align		4
.L_6:
        /*0028*/ 	.word	index@(_Z6filterPiS_S_i)
        /*002c*/ 	.word	0x00000000


	//----- nvinfo : EIATTR_REGCOUNT
	.align		4
.L_7:
        /*0030*/ 	.byte	0x04, 0x2f
        /*0032*/ 	.short	(.L_9 - .L_8)
	.align		4
.L_8:
        /*0034*/ 	.word	index@(_Z7filter2PiS_S_S_S_i)
        /*0038*/ 	.word	0x00000016


	//----- nvinfo : EIATTR_FRAME_SIZE
	.align		4
.L_9:
        /*003c*/ 	.byte	0x04, 0x11
        /*003e*/ 	.short	(.L_11 - .L_10)
	.align		4
.L_10:
        /*0040*/ 	.word	index@(_Z7filter2PiS_S_S_S_i)
        /*0044*/ 	.word	0x00000000


	//----- nvinfo : EIATTR_MIN_STACK_SIZE
	.align		4
.L_11:
        /*0048*/ 	.byte	0x04, 0x12
        /*004a*/ 	.short	(.L_13 - .L_12)
	.align		4
.L_12:
        /*004c*/ 	.word	index@(_Z7filter2PiS_S_S_S_i)
        /*0050*/ 	.word	0x00000000


	//----- nvinfo : EIATTR_MIN_STACK_SIZE
	.align		4
.L_13:
        /*0054*/ 	.byte	0x04, 0x12
        /*0056*/ 	.short	(.L_15 - .L_14)
	.align		4
.L_14:
        /*0058*/ 	.word	index@(_Z6filterPiS_S_i)
        /*005c*/ 	.word	0x00000000


	//----- nvinfo : EIATTR_MIN_STACK_SIZE
	.align		4
.L_15:
        /*0060*/ 	.byte	0x04, 0x12
        /*0062*/ 	.short	(.L_17 - .L_16)
	.align		4
.L_16:
        /*0064*/ 	.word	index@(_Z11groupDegreePiiS_S_S_i)
        /*0068*/ 	.word	0x00000000
.L_17:


//--------------------- .nv.compat                --------------------------
	.section	.nv.compat,"",@"SHT_CUDA_COMPAT_INFO"
	.align	4
        /*0000*/ 	.byte	0x02, 0x09, 0x00, 0x00, 0x02, 0x02, 0x01, 0x00, 0x02, 0x05, 0x05, 0x00, 0x03, 0x07, 0x01, 0x01
        /*0010*/ 	.byte	0x02, 0x03, 0x00, 0x00, 0x02, 0x06, 0x01, 0x00, 0x04, 0x0b, 0x08, 0x00, 0x09, 0x00, 0x00, 0x00
        /*0020*/ 	.byte	0x00, 0x00, 0x00, 0x00


//--------------------- .nv.info._Z7filter2PiS_S_S_S_i --------------------------
	.section	.nv.info._Z7filter2PiS_S_S_S_i,"",@"SHT_CUDA_INFO"
	.sectionflags	@""
	.align	4


	//----- nvinfo : EIATTR_CUDA_API_VERSION
	.align		4
        /*0000*/ 	.byte	0x04, 0x37
        /*0002*/ 	.short	(.L_19 - .L_18)
.L_18:
        /*0004*/ 	.word	0x00000082


	//----- nvinfo : EIATTR_KPARAM_INFO
	.align		4
.L_19:
        /*0008*/ 	.byte	0x04, 0x17
        /*000a*/ 	.short	(.L_21 - .L_20)
.L_20:
        /*000c*/ 	.word	0x00000000
        /*0010*/ 	.short	0x0005
        /*0012*/ 	.short	0x0028
        /*0014*/ 	.byte	0x00, 0xf0, 0x11, 0x00


	//----- nvinfo : EIATTR_KPARAM_INFO
	.align		4
.L_21:
        /*0018*/ 	.byte	0x04, 0x17
        /*001a*/ 	.short	(.L_23 - .L_22)
.L_22:
        /*001c*/ 	.word	0x00000000
        /*0020*/ 	.short	0x0004
        /*0022*/ 	.short	0x0020
        /*0024*/ 	.byte	0x00, 0xf5, 0x21, 0x00


	//----- nvinfo : EIATTR_KPARAM_INFO
	.align		4
.L_23:
        /*0028*/ 	.byte	0x04, 0x17
        /*002a*/ 	.short	(.L_25 - .L_24)
.L_24:
        /*002c*/ 	.word	0x00000000
        /*0030*/ 	.short	0x0003
        /*0032*/ 	.short	0x0018
        /*0034*/ 	.byte	0x00, 0xf5, 0x21, 0x00


	//----- nvinfo : EIATTR_KPARAM_INFO
	.align		4
.L_25:
        /*0038*/ 	.byte	0x04, 0x17
        /*003a*/ 	.short	(.L_27 - .L_26)
.L_26:
        /*003c*/ 	.word	0x00000000
        /*0040*/ 	.short	0x0002
        /*0042*/ 	.short	0x0010
        /*0044*/ 	.byte	0x00, 0xf5, 0x21, 0x00


	//----- nvinfo : EIATTR_KPARAM_INFO
	.align		4
.L_27:
        /*0048*/ 	.byte	0x04, 0x17
        /*004a*/ 	.short	(.L_29 - .L_28)
.L_28:
        /*004c*/ 	.word	0x00000000
        /*0050*/ 	.short	0x0001
        /*0052*/ 	.short	0x0008
        /*0054*/ 	.byte	0x00, 0xf5, 0x21, 0x00


	//----- nvinfo : EIATTR_KPARAM_INFO
	.align		4
.L_29:
        /*0058*/ 	.byte	0x04, 0x17
        /*005a*/ 	.short	(.L_31 - .L_30)
.L_30:
        /*005c*/ 	.word	0x00000000
        /*0060*/ 	.short	0x0000
        /*0062*/ 	.short	0x0000
        /*0064*/ 	.byte	0x00, 0xf5, 0x21, 0x00


	//----- nvinfo : EIATTR_SPARSE_MMA_MASK
	.align		4
.L_31:
        /*0068*/ 	.byte	0x03, 0x50
        /*006a*/ 	.short	0x0000


	//----- nvinfo : EIATTR_MAXREG_COUNT
	.align		4
        /*006c*/ 	.byte	0x03, 0x1b
        /*006e*/ 	.short	0x00ff


	//----- nvinfo : EIATTR_MERCURY_ISA_VERSION
	.align		4
        /*0070*/ 	.byte	0x03, 0x5f
        /*0072*/ 	.short	0x0101


	//----- nvinfo : EIATTR_VRC_CTA_INIT_COUNT
	.align		4
        /*0074*/ 	.byte	0x02, 0x4a
	.zero		1
	.zero		1


	//----- nvinfo : EIATTR_EXIT_INSTR_OFFSETS
	.align		4
        /*0078*/ 	.byte	0x04, 0x1c
        /*007a*/ 	.short	(.L_33 - .L_32)


	//   ....[0]....
.L_32:
        /*007c*/ 	.word	0x00000070


	//   ....[1]....
        /*0080*/ 	.word	0x00000230


	//----- nvinfo : EIATTR_CRS_STACK_SIZE
	.align		4
.L_33:
        /*0084*/ 	.byte	0x04, 0x1e
        /*0086*/ 	.short	(.L_35 - .L_34)
.L_34:
        /*0088*/ 	.word	0x00000000


	//----- nvinfo : EIATTR_CBANK_PARAM_SIZE
	.align		4
.L_35:
        /*008c*/ 	.byte	0x03, 0x19
        /*008e*/ 	.short	0x002c


	//----- nvinfo : EIATTR_PARAM_CBANK
	.align		4
        /*0090*/ 	.byte	0x04, 0x0a
        /*0092*/ 	.short	(.L_37 - .L_36)
	.align		4
.L_36:
        /*0094*/ 	.word	index@(.nv.constant0._Z7filter2PiS_S_S_S_i)
        /*0098*/ 	.short	0x0380
        /*009a*/ 	.short	0x002c


	//----- nvinfo : EIATTR_SW_WAR
	.align		4
.L_37:
        /*009c*/ 	.byte	0x04, 0x36
        /*009e*/ 	.short	(.L_39 - .L_38)
.L_38:
        /*00a0*/ 	.word	0x00000008
.L_39:


//--------------------- .nv.info._Z6filterPiS_S_i --------------------------
	.section	.nv.info._Z6filterPiS_S_i,"",@"SHT_CUDA_INFO"
	.sectionflags	@""
	.align	4


	//----- nvinfo : EIATTR_CUDA_API_VERSION
	.align		4
        /*0000*/ 	.byte	0x04, 0x37
        /*0002*/ 	.short	(.L_41 - .L_40)
.L_40:
        /*0004*/ 	.word	0x00000082


	//----- nvinfo : EIATTR_KPARAM_INFO
	.align		4
.L_41:
        /*0008*/ 	.byte	0x04, 0x17
        /*000a*/ 	.short	(.L_43 - .L_42)
.L_42:
        /*000c*/ 	.word	0x00000000
        /*0010*/ 	.short	0x0003
        /*0012*/ 	.short	0x0018
        /*0014*/ 	.byte	0x00, 0xf0, 0x11, 0x00


	//----- nvinfo : EIATTR_KPARAM_INFO
	.align		4
.L_43:
        /*0018*/ 	.byte	0x04, 0x17
        /*001a*/ 	.short	(.L_45 - .L_44)
.L_44:
        /*001c*/ 	.word	0x00000000
        /*0020*/ 	.short	0x0002
        /*0022*/ 	.short	0x0010
        /*0024*/ 	.byte	0x00, 0xf5, 0x21, 0x00


	//----- nvinfo : EIATTR_KPARAM_INFO
	.align		4
.L_45:
        /*0028*/ 	.byte	0x04, 0x17
        /*002a*/ 	.short	(.L_47 - .L_46)
.L_46:
        /*002c*/ 	.word	0x00000000
        /*0030*/ 	.short	0x0001
        /*0032*/ 	.short	0x0008
        /*0034*/ 	.byte	0x00, 0xf5, 0x21, 0x00


	//----- nvinfo : EIATTR_KPARAM_INFO
	.align		4
.L_47:
        /*0038*/ 	.byte	0x04, 0x17
        /*003a*/ 	.short	(.L_49 - .L_48)
.L_48:
        /*003c*/ 	.word	0x00000000
        /*0040*/ 	.short	0x0000
        /*0042*/ 	.short	0x0000
        /*0044*/ 	.byte	0x00, 0xf5, 0x21, 0x00


	//----- nvinfo : EIATTR_SPARSE_MMA_MASK
	.align		4
.L_49:
        /*0048*/ 	.byte	0x03, 0x50
        /*004a*/ 	.short	0x0000


	//----- nvinfo : EIATTR_MAXREG_COUNT
	.align		4
        /*004c*/ 	.byte	0x03, 0x1b
        /*004e*/ 	.short	0x00ff


	//----- nvinfo : EIATTR_MERCURY_ISA_VERSION
	.align		4
        /*0050*/ 	.byte	0x03, 0x5f
        /*0052*/ 	.short	0x0101


	//----- nvinfo : EIATTR_VRC_CTA_INIT_COUNT
	.align		4
        /*0054*/ 	.byte	0x02, 0x4a
	.zero		1
	.zero		1


	//----- nvinfo : EIATTR_EXIT_INSTR_OFFSETS
	.align		4
        /*0058*/ 	.byte	0x04, 0x1c
        /*005a*/ 	.short	(.L_51 - .L_50)


	//   ....[0]....
.L_50:
        /*005c*/ 	.word	0x00000070


	//   ....[1]....
        /*0060*/ 	.word	0x000001c0


	//----- nvinfo : EIATTR_CRS_STACK_SIZE
	.align		4
.L_51:
        /*0064*/ 	.byte	0x04, 0x1e
        /*0066*/ 	.short	(.L_53 - .L_52)
.L_52:
        /*0068*/ 	.word	0x00000000


	//----- nvinfo : EIATTR_CBANK_PARAM_SIZE
	.align		4
.L_53:
        /*006c*/ 	.byte	0x03, 0x19
        /*006e*/ 	.short	0x001c


	//----- nvinfo : EIATTR_PARAM_CBANK
	.align		4
        /*0070*/ 	.byte	0x04, 0x0a
        /*0072*/ 	.short	(.L_55 - .L_54)
	.align		4
.L_54:
        /*0074*/ 	.word	index@(.nv.constant0._Z6filterPiS_S_i)
        /*0078*/ 	.short	0x0380
        /*007a*/ 	.short	0x001c


	//----- nvinfo : EIATTR_SW_WAR
	.align		4
.L_55:
        /*007c*/ 	.byte	0x04, 0x36
        /*007e*/ 	.short	(.L_57 - .L_56)
.L_56:
        /*0080*/ 	.word	0x00000008
.L_57:


//--------------------- .nv.info._Z11groupDegreePiiS_S_S_i --------------------------
	.section	.nv.info._Z11groupDegreePiiS_S_S_i,"",@"SHT_CUDA_INFO"
	.sectionflags	@""
	.align	4


	//----- nvinfo : EIATTR_CUDA_API_VERSION
	.align		4
        /*0000*/ 	.byte	0x04, 0x37
        /*0002*/ 	.short	(.L_59 - .L_58)
.L_58:
        /*0004*/ 	.word	0x00000082


	//----- nvinfo : EIATTR_KPARAM_INFO
	.align		4
.L_59:
        /*0008*/ 	.byte	0x04, 0x17
        /*000a*/ 	.short	(.L_61 - .L_60)
.L_60:
        /*000c*/ 	.word	0x00000000
        /*0010*/ 	.short	0x0005
        /*0012*/ 	.short	0x0028
        /*0014*/ 	.byte	0x00, 0xf0, 0x11, 0x00


	//----- nvinfo : EIATTR_KPARAM_INFO
	.align		4
.L_61:
        /*0018*/ 	.byte	0x04, 0x17
        /*001a*/ 	.short	(.L_63 - .L_62)
.L_62:
        /*001c*/ 	.word	0x00000000
        /*0020*/ 	.short	0x0004
        /*0022*/ 	.short	0x0020
        /*0024*/ 	.byte	0x00, 0xf5, 0x21, 0x00


	//----- nvinfo : EIATTR_KPARAM_INFO
	.align		4
.L_63:
        /*0028*/ 	.byte	0x04, 0x17
        /*002a*/ 	.short	(.L_65 - .L_64)
.L_64:
        /*002c*/ 	.word	0x00000000
        /*0030*/ 	.short	0x0003
        /*0032*/ 	.short	0x0018
        /*0034*/ 	.byte	0x00, 0xf5, 0x21, 0x00


	//----- nvinfo : EIATTR_KPARAM_INFO
	.align		4
.L_65:
        /*0038*/ 	.byte	0x04, 0x17
        /*003a*/ 	.short	(.L_67 - .L_66)
.L_66:
        /*003c*/ 	.word	0x00000000
        /*0040*/ 	.short	0x0002
        /*0042*/ 	.short	0x0010
        /*0044*/ 	.byte	0x00, 0xf5, 0x21, 0x00


	//----- nvinfo : EIATTR_KPARAM_INFO
	.align		4
.L_67:
        /*0048*/ 	.byte	0x04, 0x17
        /*004a*/ 	.short	(.L_69 - .L_68)
.L_68:
        /*004c*/ 	.word	0x00000000
        /*0050*/ 	.short	0x0001
        /*0052*/ 	.short	0x0008
        /*0054*/ 	.byte	0x00, 0xf0, 0x11, 0x00


	//----- nvinfo : EIATTR_KPARAM_INFO
	.align		4
.L_69:
        /*0058*/ 	.byte	0x04, 0x17
        /*005a*/ 	.short	(.L_71 - .L_70)
.L_70:
        /*005c*/ 	.word	0x00000000
        /*0060*/ 	.short	0x0000
        /*0062*/ 	.short	0x0000
        /*0064*/ 	.byte	0x00, 0xf5, 0x21, 0x00


	//----- nvinfo : EIATTR_SPARSE_MMA_MASK
	.align		4
.L_71:
        /*0068*/ 	.byte	0x03, 0x50
        /*006a*/ 	.short	0x0000


	//----- nvinfo : EIATTR_MAXREG_COUNT
	.align		4
        /*006c*/ 	.byte	0x03, 0x1b
        /*006e*/ 	.short	0x00ff


	//----- nvinfo : EIATTR_MERCURY_ISA_VERSION
	.align		4
        /*0070*/ 	.byte	0x03, 0x5f
        /*0072*/ 	.short	0x0101


	//----- nvinfo : EIATTR_VRC_CTA_INIT_COUNT
	.align		4
        /*0074*/ 	.byte	0x02, 0x4a
	.zero		1
	.zero		1


	//----- nvinfo : EIATTR_EXIT_INSTR_OFFSETS
	.align		4
        /*0078*/ 	.byte	0x04, 0x1c
        /*007a*/ 	.short	(.L_73 - .L_72)


	//   ....[0]....
.L_72:
        /*007c*/ 	.word	0x00000070


	//   ....[1]....
        /*0080*/ 	.word	0x00000220


	//----- nvinfo : EIATTR_CRS_STACK_SIZE
	.align		4
.L_73:
        /*0084*/ 	.byte	0x04, 0x1e
        /*0086*/ 	.short	(.L_75 - .L_74)
.L_74:
        /*0088*/ 	.word	0x00000000


	//----- nvinfo : EIATTR_CBANK_PARAM_SIZE
	.align		4
.L_75:
        /*008c*/ 	.byte	0x03, 0x19
        /*008e*/ 	.short	0x002c


	//----- nvinfo : EIATTR_PARAM_CBANK
	.align		4
        /*0090*/ 	.byte	0x04, 0x0a
        /*0092*/ 	.short	(.L_77 - .L_76)
	.align		4
.L_76:
        /*0094*/ 	.word	index@(.nv.constant0._Z11groupDegreePiiS_S_S_i)
        /*0098*/ 	.short	0x0380
        /*009a*/ 	.short	0x002c


	//----- nvinfo : EIATTR_SW_WAR
	.align		4
.L_77:
        /*009c*/ 	.byte	0x04, 0x36
        /*009e*/ 	.short	(.L_79 - .L_78)
.L_78:
        /*00a0*/ 	.word	0x00000008
.L_79:


//--------------------- .nv.callgraph             --------------------------
	.section	.nv.callgraph,"",@"SHT_CUDA_CALLGRAPH"
	.align	4
	.sectionentsize	8
	.align		4
        /*0000*/ 	.word	0x00000000
	.align		4
        /*0004*/ 	.word	0xffffffff
	.align		4
        /*0008*/ 	.word	0x00000000
	.align		4
        /*000c*/ 	.word	0xfffffffe
	.align		4
        /*0010*/ 	.word	0x00000000
	.align		4
        /*0014*/ 	.word	0xfffffffd
	.align		4
        /*0018*/ 	.word	0x00000000
	.align		4
        /*001c*/ 	.word	0xfffffffc


//--------------------- .text._Z7filter2PiS_S_S_S_i --------------------------
	.section	.text._Z7filter2PiS_S_S_S_i,"ax",@progbits
	.align	128
        .global         _Z7filter2PiS_S_S_S_i
        .type           _Z7filter2PiS_S_S_S_i,@function
        .size           _Z7filter2PiS_S_S_S_i,(.L_x_10 - _Z7filter2PiS_S_S_S_i)
        .other          _Z7filter2PiS_S_S_S_i,@"STO_CUDA_ENTRY STV_DEFAULT"
_Z7filter2PiS_S_S_S_i:
.text._Z7filter2PiS_S_S_S_i:
[----:B------:R-:W-:Y:S01]  /*0000*/  LDC R1, c[0x0][0x37c] ;  /* 0x0000df00ff017b82 */ /* 0x000fe20000000800 */
[----:B------:R-:W0:Y:S01]  /*0010*/  S2R R0, SR_CTAID.X ;  /* 0x0000000000007919 */ /* 0x000e220000002500 */
[----:B------:R-:W0:Y:S01]  /*0020*/  LDCU UR4, c[0x0][0x360] ;  /* 0x00006c00ff0477ac */ /* 0x000e220008000800 */
[----:B------:R-:W0:Y:S01]  /*0030*/  S2R R3, SR_TID.X ;  /* 0x0000000000037919 */ /* 0x000e220000002100 */
[----:B------:R-:W1:Y:S01]  /*0040*/  LDCU UR5, c[0x0][0x3a8] ;  /* 0x00007500ff0577ac */ /* 0x000e620008000800 */
[----:B0-----:R-:W-:-:S05]  /*0050*/  IMAD R0, R0, UR4, R3 ;  /* 0x0000000400007c24 */ /* 0x001fca000f8e0203 */
[----:B-1----:R-:W-:-:S13]  /*0060*/  ISETP.GE.AND P0, PT, R0, UR5, PT ;  /* 0x0000000500007c0c */ /* 0x002fda000bf06270 */
[----:B------:R-:W-:Y:S05]  /*0070*/  @P0 EXIT ;  /* 0x000000000000094d */ /* 0x000fea0003800000 */
[----:B------:R-:W0:Y:S01]  /*0080*/  LDC.64 R2, c[0x0][0x380] ;  /* 0x0000e000ff027b82 */ /* 0x000e220000000a00 */
[----:B------:R-:W1:Y:S01]  /*0090*/  LDCU UR5, c[0x0][0x370] ;  /* 0x00006e00ff0577ac */ /* 0x000e620008000800 */
[----:B------:R-:W2:Y:S06]  /*00a0*/  LDCU.64 UR6, c[0x0][0x358] ;  /* 0x00006b00ff0677ac */ /* 0x000eac0008000a00 */
[----:B------:R-:W3:Y:S01]  /*00b0*/  LDC.64 R4, c[0x0][0x388] ;  /* 0x0000e200ff047b82 */ /* 0x000ee20000000a00 */
[----:B------:R-:W4:Y:S07]  /*00c0*/  LDCU UR8, c[0x0][0x3a8] ;  /* 0x00007500ff0877ac */ /* 0x000f2e0008000800 */
[----:B------:R-:W0:Y:S01]  /*00d0*/  LDC.64 R6, c[0x0][0x3a0] ;  /* 0x0000e800ff067b82 */ /* 0x000e220000000a00 */
[----:B-1----:R-:W-:-:S07]  /*00e0*/  UIMAD UR4, UR4, UR5, URZ ;  /* 0x00000005040472a4 */ /* 0x002fce000f8e02ff */
[----:B------:R-:W1:Y:S08]  /*00f0*/  LDC.64 R8, c[0x0][0x390] ;  /* 0x0000e400ff087b82 */ /* 0x000e700000000a00 */
[----:B--2-4-:R-:W0:Y:S02]  /*0100*/  LDC.64 R10, c[0x0][0x398] ;  /* 0x0000e600ff0a7b82 */ /* 0x014e240000000a00 */
.L_x_2:
[----:B0-----:R-:W-:-:S06]  /*0110*/  IMAD.WIDE R12, R0, 0x4, R2 ;  /* 0x00000004000c7825 */ /* 0x001fcc00078e0202 */
[----:B------:R-:W2:Y:S01]  /*0120*/  LDG.E R12, desc[UR6][R12.64] ;  /* 0x000000060c0c7981 */ /* 0x000ea2000c1e1900 */
[----:B------:R-:W-:Y:S01]  /*0130*/  BSSY.RECONVERGENT B0, `(.L_x_0) ;  /* 0x000000c000007945 */ /* 0x000fe20003800200 */
[----:B--2---:R-:W-:-:S13]  /*0140*/  ISETP.NE.AND P0, PT, R12, 0x1, PT ;  /* 0x000000010c00780c */ /* 0x004fda0003f05270 */
[----:B------:R-:W-:Y:S05]  /*0150*/  @P0 BRA `(.L_x_1) ;  /* 0x0000000000240947 */ /* 0x000fea0003800000 */
[----:B---3--:R-:W-:-:S05]  /*0160*/  IMAD.WIDE R12, R0, 0x4, R4 ;  /* 0x00000004000c7825 */ /* 0x008fca00078e0204 */
[----:B------:R-:W2:Y:S01]  /*0170*/  LDG.E R15, desc[UR6][R12.64] ;  /* 0x000000060c0f7981 */ /* 0x000ea2000c1e1900 */
[----:B-1----:R-:W-:-:S04]  /*0180*/  IMAD.WIDE R16, R0, 0x4, R8 ;  /* 0x0000000400107825 */ /* 0x002fc800078e0208 */
[----:B--2---:R-:W-:-:S05]  /*0190*/  IMAD.WIDE R14, R15, 0x4, R10 ;  /* 0x000000040f0e7825 */ /* 0x004fca00078e020a */
[----:B------:R0:W-:Y:S04]  /*01a0*/  STG.E desc[UR6][R14.64+-0x4], R0 ;  /* 0xfffffc000e007986 */ /* 0x0001e8000c101906 */
[----:B------:R-:W2:Y:S04]  /*01b0*/  LDG.E R19, desc[UR6][R12.64] ;  /* 0x000000060c137981 */ /* 0x000ea8000c1e1900 */
[----:B------:R-:W3:Y:S01]  /*01c0*/  LDG.E R17, desc[UR6][R16.64] ;  /* 0x0000000610117981 */ /* 0x000ee2000c1e1900 */
[----:B--2---:R-:W-:-:S05]  /*01d0*/  IMAD.WIDE R18, R19, 0x4, R6 ;  /* 0x0000000413127825 */ /* 0x004fca00078e0206 */
[----:B---3--:R0:W-:Y:S02]  /*01e0*/  STG.E desc[UR6][R18.64+-0x4], R17 ;  /* 0xfffffc1112007986 */ /* 0x0081e4000c101906 */
.L_x_1:
[----:B------:R-:W-:Y:S05]  /*01f0*/  BSYNC.RECONVERGENT B0 ;  /* 0x0000000000007941 */ /* 0x000fea0003800200 */
.L_x_0:
[----:B0-----:R-:W-:-:S04]  /*0200*/  IADD3 R0, PT, PT, R0, UR4, RZ ;  /* 0x0000000400007c10 */ /* 0x001fc8000fffe0ff */
[----:B------:R-:W-:-:S13]  /*0210*/  ISETP.GE.AND P0, PT, R0, UR8, PT ;  /* 0x0000000800007c0c */ /* 0x000fda000bf06270 */
[----:B------:R-:W-:Y:S05]  /*0220*/  @!P0 BRA `(.L_x_2) ;  /* 0xfffffffc00b88947 */ /* 0x000fea000383ffff */
[----:B------:R-:W-:Y:S05]  /*0230*/  EXIT ;  /* 0x000000000000794d */ /* 0x000fea0003800000 */
.L_x_3:
[----:B------:R-:W-:-:S00]  /*0240*/  BRA `(.L_x_3) ;  /* 0xfffffffc00fc7947 */ /* 0x000fc0000383ffff */
[----:B------:R-:W-:-:S00]  /*0250*/  NOP ;  /* 0x0000000000007918 */ /* 0x000fc00000000000 */
        /* <DEDUP_REMOVED lines=10> */
.L_x_10:


//--------------------- .text._Z6filterPiS_S_i    --------------------------
	.section	.text._Z6filterPiS_S_i,"ax",@progbits
	.align	128
        .global         _Z6filterPiS_S_i
        .type           _Z6filterPiS_S_i,@function
        .size           _Z6filterPiS_S_i,(.L_x_11 - _Z6filterPiS_S_i)
        .other          _Z6filterPiS_S_i,@"STO_CUDA_ENTRY STV_DEFAULT"
_Z6filterPiS_S_i:
.text._Z6filterPiS_S_i:
        /* <DEDUP_REMOVED lines=14> */
[----:B-1----:R-:W-:-:S12]  /*00e0*/  UIMAD UR4, UR4, UR5, URZ ;  /* 0x00000005040472a4 */ /* 0x002fd8000f8e02ff */
.L_x_6:
[----:B0-----:R-:W-:-:S06]  /*00f0*/  IMAD.WIDE R2, R0, 0x4, R6 ;  /* 0x0000000400027825 */ /* 0x001fcc00078e0206 */
[----:B--2---:R-:W2:Y:S01]  /*0100*/  LDG.E R2, desc[UR6][R2.64] ;  /* 0x0000000602027981 */ /* 0x004ea2000c1e1900 */
[----:B------:R-:W-:Y:S01]  /*0110*/  BSSY.RECONVERGENT B0, `(.L_x_4) ;  /* 0x0000007000007945 */ /* 0x000fe20003800200 */
[----:B--2---:R-:W-:-:S13]  /*0120*/  ISETP.NE.AND P0, PT, R2, 0x1, PT ;  /* 0x000000010200780c */ /* 0x004fda0003f05270 */
[----:B------:R-:W-:Y:S05]  /*0130*/  @P0 BRA `(.L_x_5) ;  /* 0x0000000000100947 */ /* 0x000fea0003800000 */
[----:B---3--:R-:W-:-:S06]  /*0140*/  IMAD.WIDE R2, R0, 0x4, R8 ;  /* 0x0000000400027825 */ /* 0x008fcc00078e0208 */
[----:B------:R-:W2:Y:S02]  /*0150*/  LDG.E R3, desc[UR6][R2.64] ;  /* 0x0000000602037981 */ /* 0x000ea4000c1e1900 */
[----:B--2---:R-:W-:-:S05]  /*0160*/  IMAD.WIDE R4, R3, 0x4, R10 ;  /* 0x0000000403047825 */ /* 0x004fca00078e020a */
[----:B------:R0:W-:Y:S02]  /*0170*/  STG.E desc[UR6][R4.64+-0x4], R0 ;  /* 0xfffffc0004007986 */ /* 0x0001e4000c101906 */
.L_x_5:
[----:B----4-:R-:W-:Y:S05]  /*0180*/  BSYNC.RECONVERGENT B0 ;  /* 0x0000000000007941 */ /* 0x010fea0003800200 */
.L_x_4:
[----:B0-----:R-:W-:-:S04]  /*0190*/  IADD3 R0, PT, PT, R0, UR4, RZ ;  /* 0x0000000400007c10 */ /* 0x001fc8000fffe0ff */
[----:B------:R-:W-:-:S13]  /*01a0*/  ISETP.GE.AND P0, PT, R0, UR8, PT ;  /* 0x0000000800007c0c */ /* 0x000fda000bf06270 */
[----:B------:R-:W-:Y:S05]  /*01b0*/  @!P0 BRA `(.L_x_6) ;  /* 0xfffffffc00cc8947 */ /* 0x000fea000383ffff */
[----:B------:R-:W-:Y:S05]  /*01c0*/  EXIT ;  /* 0x000000000000794d */ /* 0x000fea0003800000 */
.L_x_7:
        /* <DEDUP_REMOVED lines=11> */
.L_x_11:


//--------------------- .text._Z11groupDegreePiiS_S_S_i --------------------------
	.section	.text._Z11groupDegreePiiS_S_S_i,"ax",@progbits
	.align	128
        .global         _Z11groupDegreePiiS_S_S_i
        .type           _Z11groupDegreePiiS_S_S_i,@function
        .size           _Z11groupDegreePiiS_S_S_i,(.L_x_12 - _Z11groupDegreePiiS_S_S_i)
        .other          _Z11groupDegreePiiS_S_S_i,@"STO_CUDA_ENTRY STV_DEFAULT"
_Z11groupDegreePiiS_S_S_i:
.text._Z11groupDegreePiiS_S_S_i:
[----:B------:R-:W-:Y:S01]  /*0000*/  LDC R1, c[0x0][0x37c] ;  /* 0x0000df00ff017b82 */ /* 0x000fe20000000800 */
[----:B------:R-:W0:Y:S07]  /*0010*/  S2R R0, SR_TID.X ;  /* 0x0000000000007919 */ /* 0x000e2e0000002100 */
[----:B------:R-:W0:Y:S01]  /*0020*/  S2UR UR4, SR_CTAID.X ;  /* 0x00000000000479c3 */ /* 0x000e220000002500 */
[----:B------:R-:W1:Y:S07]  /*0030*/  LDCU UR5, c[0x0][0x388] ;  /* 0x00007100ff0577ac */ /* 0x000e6e0008000800 */
[----:B------:R-:W0:Y:S02]  /*0040*/  LDC R19, c[0x0][0x360] ;  /* 0x0000d800ff137b82 */ /* 0x000e240000000800 */
[----:B0-----:R-:W-:-:S05]  /*0050*/  IMAD R0, R19, UR4, R0 ;  /* 0x0000000413007c24 */ /* 0x001fca000f8e0200 */
[----:B-1----:R-:W-:-:S13]  /*0060*/  ISETP.GE.AND P0, PT, R0, UR5, PT ;  /* 0x0000000500007c0c */ /* 0x002fda000bf06270 */
[----:B------:R-:W-:Y:S05]  /*0070*/  @P0 EXIT ;  /* 0x000000000000094d */ /* 0x000fea0003800000 */
[----:B------:R-:W0:Y:S01]  /*0080*/  LDC.64 R2, c[0x0][0x380] ;  /* 0x0000e000ff027b82 */ /* 0x000e220000000a00 */
[----:B------:R-:W1:Y:S01]  /*0090*/  LDCU UR4, c[0x0][0x370] ;  /* 0x00006e00ff0477ac */ /* 0x000e620008000800 */
[----:B------:R-:W2:Y:S06]  /*00a0*/  LDCU.64 UR6, c[0x0][0x358] ;  /* 0x00006b00ff0677ac */ /* 0x000eac0008000a00 */
[----:B------:R-:W3:Y:S01]  /*00b0*/  LDC.64 R4, c[0x0][0x3a0] ;  /* 0x0000e800ff047b82 */ /* 0x000ee20000000a00 */
[----:B------:R-:W4:Y:S01]  /*00c0*/  LDCU UR8, c[0x0][0x388] ;  /* 0x00007100ff0877ac */ /* 0x000f220008000800 */
[----:B------:R-:W0:Y:S06]  /*00d0*/  LDCU UR5, c[0x0][0x3a8] ;  /* 0x00007500ff0577ac */ /* 0x000e2c0008000800 */
[----:B------:R-:W0:Y:S01]  /*00e0*/  LDC.64 R6, c[0x0][0x390] ;  /* 0x0000e400ff067b82 */ /* 0x000e220000000a00 */
[----:B-1----:R-:W-:-:S07]  /*00f0*/  IMAD R19, R19, UR4, RZ ;  /* 0x0000000413137c24 */ /* 0x002fce000f8e02ff */
[----:B--2---:R-:W1:Y:S02]  /*0100*/  LDC.64 R8, c[0x0][0x398] ;  /* 0x0000e600ff087b82 */ /* 0x004e640000000a00 */
.L_x_8:
[----:B0-2---:R-:W-:-:S04]  /*0110*/  IMAD.WIDE R10, R0, 0x4, R6 ;  /* 0x00000004000a7825 */ /* 0x005fc800078e0206 */
[C---:B-1----:R-:W-:Y:S01]  /*0120*/  IMAD.WIDE R12, R0.reuse, 0x4, R8 ;  /* 0x00000004000c7825 */ /* 0x042fe200078e0208 */
[----:B------:R2:W-:Y:S03]  /*0130*/  STG.E desc[UR6][R10.64], RZ ;  /* 0x000000ff0a007986 */ /* 0x0005e6000c101906 */
[----:B------:R-:W-:Y:S01]  /*0140*/  IMAD.WIDE R14, R0, 0x4, R2 ;  /* 0x00000004000e7825 */ /* 0x000fe200078e0202 */
[----:B------:R2:W-:Y:S04]  /*0150*/  STG.E desc[UR6][R12.64], RZ ;  /* 0x000000ff0c007986 */ /* 0x0005e8000c101906 */
[----:B------:R-:W5:Y:S04]  /*0160*/  LDG.E R16, desc[UR6][R14.64+0x4] ;  /* 0x000004060e107981 */ /* 0x000f68000c1e1900 */
[----:B------:R-:W5:Y:S01]  /*0170*/  LDG.E R17, desc[UR6][R14.64] ;  /* 0x000000060e117981 */ /* 0x000f62000c1e1900 */
[----:B------:R-:W-:Y:S01]  /*0180*/  HFMA2 R21, -RZ, RZ, 0, 5.9604644775390625e-08 ;  /* 0x00000001ff157431 */ /* 0x000fe200000001ff */
[----:B-----5:R-:W-:Y:S01]  /*0190*/  IADD3 R23, PT, PT, R16, -R17, RZ ;  /* 0x8000001110177210 */ /* 0x020fe20007ffe0ff */
[----:B---3--:R-:W-:Y:S01]  /*01a0*/  IMAD.WIDE R16, R0, 0x4, R4 ;  /* 0x0000000400107825 */ /* 0x008fe200078e0204 */
[----:B------:R-:W-:-:S02]  /*01b0*/  IADD3 R0, PT, PT, R19, R0, RZ ;  /* 0x0000000013007210 */ /* 0x000fc40007ffe0ff */
[----:B------:R-:W-:-:S13]  /*01c0*/  ISETP.GT.AND P0, PT, R23, UR5, PT ;  /* 0x0000000517007c0c */ /* 0x000fda000bf04270 */
[----:B------:R2:W-:Y:S04]  /*01d0*/  @!P0 STG.E desc[UR6][R10.64], R21 ;  /* 0x000000150a008986 */ /* 0x0005e8000c101906 */
[----:B------:R2:W-:Y:S01]  /*01e0*/  @P0 STG.E desc[UR6][R12.64], R21 ;  /* 0x000000150c000986 */ /* 0x0005e2000c101906 */
[----:B----4-:R-:W-:-:S03]  /*01f0*/  ISETP.GE.AND P0, PT, R0, UR8, PT ;  /* 0x0000000800007c0c */ /* 0x010fc6000bf06270 */
[----:B------:R2:W-:Y:S10]  /*0200*/  STG.E desc[UR6][R16.64], R23 ;  /* 0x0000001710007986 */ /* 0x0005f4000c101906 */
[----:B------:R-:W-:Y:S05]  /*0210*/  @!P0 BRA `(.L_x_8) ;  /* 0xfffffffc00bc8947 */ /* 0x000fea000383ffff */
[----:B------:R-:W-:Y:S05]  /*0220*/  EXIT ;  /* 0x000000000000794d */ /* 0x000fea0003800000 */
.L_x_9:
        /* <DEDUP_REMOVED lines=13> */
.L_x_12:


//--------------------- .nv.shared.reserved.0     --------------------------
	.section	.nv.shared.reserved.0,"aw",@nobits
	.weak		__nv_reservedSMEM_offset_0_alias
	.size		__nv_reservedSMEM_offset_0_alias, 0, 64
	.other		__nv_reservedSMEM_offset_0_alias,@"STO_CUDA_RESERVED_SHARED STV_DEFAULT"
__nv_reservedSMEM_offset_0_alias:
	.zero		0
	.zero		64


//--------------------- .nv.constant0._Z7filter2PiS_S_S_S_i --------------------------
	.section	.nv.constant0._Z7filter2PiS_S_S_S_i,"a",@progbits
	.sectionflags	@""
	.align	4
.nv.constant0._Z7filter2PiS_S_S_S_i:
	.zero		940


//--------------------- .nv.constant0._Z6filterPiS_S_i --------------------------
	.section	.nv.constant0._Z6filterPiS_S_i,"a",@progbits
	.sectionflags	@""
	.align	4
.nv.constant0._Z6filterPiS_S_i:
	.zero		924


//--------------------- .nv.constant0._Z11groupDegreePiiS_S_S_i --------------------------
	.section	.nv.constant0._Z11groupDegreePiiS_S_S_i,"a",@progbits
	.sectionflags	@""
	.align	4
.nv.constant0._Z11groupDegreePiiS_S_S_i:
	.zero		940


//--------------------- SYMBOLS --------------------------

	.type		.nv.reservedSmem.offset0,@object
	.size		.nv.reservedSmem.offset0,0x4
